//
// Generated by NVIDIA NVVM Compiler
//
// Compiler Build ID: CL-36424714
// Cuda compilation tools, release 13.0, V13.0.88
// Based on NVVM 20.0.0
//

.version 9.0
.target sm_100
.address_size 64

	// .globl	_Z6sgemm1iiifPfiS_ifS_i

.visible .entry _Z6sgemm1iiifPfiS_ifS_i(
	.param .u32 _Z6sgemm1iiifPfiS_ifS_i_param_0,
	.param .u32 _Z6sgemm1iiifPfiS_ifS_i_param_1,
	.param .u32 _Z6sgemm1iiifPfiS_ifS_i_param_2,
	.param .f32 _Z6sgemm1iiifPfiS_ifS_i_param_3,
	.param .u64 .ptr .align 1 _Z6sgemm1iiifPfiS_ifS_i_param_4,
	.param .u32 _Z6sgemm1iiifPfiS_ifS_i_param_5,
	.param .u64 .ptr .align 1 _Z6sgemm1iiifPfiS_ifS_i_param_6,
	.param .u32 _Z6sgemm1iiifPfiS_ifS_i_param_7,
	.param .f32 _Z6sgemm1iiifPfiS_ifS_i_param_8,
	.param .u64 .ptr .align 1 _Z6sgemm1iiifPfiS_ifS_i_param_9,
	.param .u32 _Z6sgemm1iiifPfiS_ifS_i_param_10
)
{
	.reg .pred 	%p<10>;
	.reg .b32 	%r<45>;
	.reg .b32 	%f<73>;
	.reg .b64 	%rd<40>;

	ld.param.u32 	%r20, [_Z6sgemm1iiifPfiS_ifS_i_param_2];
	ld.param.f32 	%f13, [_Z6sgemm1iiifPfiS_ifS_i_param_3];
	ld.param.u64 	%rd5, [_Z6sgemm1iiifPfiS_ifS_i_param_4];
	ld.param.u32 	%r21, [_Z6sgemm1iiifPfiS_ifS_i_param_5];
	ld.param.u64 	%rd6, [_Z6sgemm1iiifPfiS_ifS_i_param_6];
	ld.param.u32 	%r22, [_Z6sgemm1iiifPfiS_ifS_i_param_7];
	ld.param.f32 	%f14, [_Z6sgemm1iiifPfiS_ifS_i_param_8];
	ld.param.u64 	%rd4, [_Z6sgemm1iiifPfiS_ifS_i_param_9];
	ld.param.u32 	%r23, [_Z6sgemm1iiifPfiS_ifS_i_param_10];
	cvta.to.global.u64 	%rd1, %rd6;
	cvta.to.global.u64 	%rd2, %rd5;
	mov.u32 	%r24, %ctaid.x;
	mov.u32 	%r25, %ntid.x;
	mov.u32 	%r26, %tid.x;
	mad.lo.s32 	%r1, %r24, %r25, %r26;
	mov.u32 	%r27, %ctaid.y;
	mov.u32 	%r28, %ntid.y;
	mov.u32 	%r29, %tid.y;
	mad.lo.s32 	%r2, %r27, %r28, %r29;
	setp.lt.s32 	%p1, %r20, 1;
	mov.f32 	%f72, 0f00000000;
	@%p1 bra 	$L__BB0_12;
	mul.lo.s32 	%r3, %r21, %r1;
	and.b32  	%r4, %r20, 7;
	setp.lt.u32 	%p2, %r20, 8;
	mov.f32 	%f72, 0f00000000;
	mov.b32 	%r43, 0;
	@%p2 bra 	$L__BB0_4;
	and.b32  	%r43, %r20, 2147483640;
	neg.s32 	%r41, %r43;
	shl.b32 	%r7, %r22, 3;
	add.s64 	%rd3, %rd2, 16;
	mov.f32 	%f72, 0f00000000;
	mul.wide.s32 	%rd11, %r22, 4;
	mov.u32 	%r39, %r3;
	mov.u32 	%r40, %r2;
$L__BB0_3:
	.pragma "nounroll";
	mul.wide.s32 	%rd7, %r39, 4;
	add.s64 	%rd8, %rd3, %rd7;
	ld.global.f32 	%f19, [%rd8+-16];
	mul.wide.s32 	%rd9, %r40, 4;
	add.s64 	%rd10, %rd1, %rd9;
	ld.global.f32 	%f20, [%rd10];
	fma.rn.f32 	%f21, %f19, %f20, %f72;
	ld.global.f32 	%f22, [%rd8+-12];
	add.s64 	%rd12, %rd10, %rd11;
	ld.global.f32 	%f23, [%rd12];
	fma.rn.f32 	%f24, %f22, %f23, %f21;
	ld.global.f32 	%f25, [%rd8+-8];
	add.s64 	%rd13, %rd12, %rd11;
	ld.global.f32 	%f26, [%rd13];
	fma.rn.f32 	%f27, %f25, %f26, %f24;
	ld.global.f32 	%f28, [%rd8+-4];
	add.s64 	%rd14, %rd13, %rd11;
	ld.global.f32 	%f29, [%rd14];
	fma.rn.f32 	%f30, %f28, %f29, %f27;
	ld.global.f32 	%f31, [%rd8];
	add.s64 	%rd15, %rd14, %rd11;
	ld.global.f32 	%f32, [%rd15];
	fma.rn.f32 	%f33, %f31, %f32, %f30;
	ld.global.f32 	%f34, [%rd8+4];
	add.s64 	%rd16, %rd15, %rd11;
	ld.global.f32 	%f35, [%rd16];
	fma.rn.f32 	%f36, %f34, %f35, %f33;
	ld.global.f32 	%f37, [%rd8+8];
	add.s64 	%rd17, %rd16, %rd11;
	ld.global.f32 	%f38, [%rd17];
	fma.rn.f32 	%f39, %f37, %f38, %f36;
	ld.global.f32 	%f40, [%rd8+12];
	add.s64 	%rd18, %rd17, %rd11;
	ld.global.f32 	%f41, [%rd18];
	fma.rn.f32 	%f72, %f40, %f41, %f39;
	add.s32 	%r41, %r41, 8;
	add.s32 	%r40, %r40, %r7;
	add.s32 	%r39, %r39, 8;
	setp.ne.s32 	%p3, %r41, 0;
	@%p3 bra 	$L__BB0_3;
$L__BB0_4:
	setp.eq.s32 	%p4, %r4, 0;
	@%p4 bra 	$L__BB0_12;
	and.b32  	%r15, %r20, 3;
	setp.lt.u32 	%p5, %r4, 4;
	@%p5 bra 	$L__BB0_7;
	add.s32 	%r31, %r43, %r3;
	mul.wide.s32 	%rd19, %r31, 4;
	add.s64 	%rd20, %rd2, %rd19;
	ld.global.f32 	%f43, [%rd20];
	mad.lo.s32 	%r32, %r43, %r22, %r2;
	mul.wide.s32 	%rd21, %r32, 4;
	add.s64 	%rd22, %rd1, %rd21;
	ld.global.f32 	%f44, [%rd22];
	fma.rn.f32 	%f45, %f43, %f44, %f72;
	ld.global.f32 	%f46, [%rd20+4];
	mul.wide.s32 	%rd23, %r22, 4;
	add.s64 	%rd24, %rd22, %rd23;
	ld.global.f32 	%f47, [%rd24];
	fma.rn.f32 	%f48, %f46, %f47, %f45;
	ld.global.f32 	%f49, [%rd20+8];
	add.s64 	%rd25, %rd24, %rd23;
	ld.global.f32 	%f50, [%rd25];
	fma.rn.f32 	%f51, %f49, %f50, %f48;
	ld.global.f32 	%f52, [%rd20+12];
	add.s64 	%rd26, %rd25, %rd23;
	ld.global.f32 	%f53, [%rd26];
	fma.rn.f32 	%f72, %f52, %f53, %f51;
	add.s32 	%r43, %r43, 4;
$L__BB0_7:
	setp.eq.s32 	%p6, %r15, 0;
	@%p6 bra 	$L__BB0_12;
	setp.eq.s32 	%p7, %r15, 1;
	@%p7 bra 	$L__BB0_10;
	add.s32 	%r33, %r43, %r3;
	mul.wide.s32 	%rd27, %r33, 4;
	add.s64 	%rd28, %rd2, %rd27;
	ld.global.f32 	%f55, [%rd28];
	mad.lo.s32 	%r34, %r43, %r22, %r2;
	mul.wide.s32 	%rd29, %r34, 4;
	add.s64 	%rd30, %rd1, %rd29;
	ld.global.f32 	%f56, [%rd30];
	fma.rn.f32 	%f57, %f55, %f56, %f72;
	ld.global.f32 	%f58, [%rd28+4];
	mul.wide.s32 	%rd31, %r22, 4;
	add.s64 	%rd32, %rd30, %rd31;
	ld.global.f32 	%f59, [%rd32];
	fma.rn.f32 	%f72, %f58, %f59, %f57;
	add.s32 	%r43, %r43, 2;
$L__BB0_10:
	and.b32  	%r35, %r20, 1;
	setp.eq.b32 	%p8, %r35, 1;
	not.pred 	%p9, %p8;
	@%p9 bra 	$L__BB0_12;
	add.s32 	%r36, %r43, %r3;
	mul.wide.s32 	%rd33, %r36, 4;
	add.s64 	%rd34, %rd2, %rd33;
	ld.global.f32 	%f60, [%rd34];
	mad.lo.s32 	%r37, %r43, %r22, %r2;
	mul.wide.s32 	%rd35, %r37, 4;
	add.s64 	%rd36, %rd1, %rd35;
	ld.global.f32 	%f61, [%rd36];
	fma.rn.f32 	%f72, %f60, %f61, %f72;
$L__BB0_12:
	cvta.to.global.u64 	%rd37, %rd4;
	mad.lo.s32 	%r38, %r23, %r1, %r2;
	mul.wide.s32 	%rd38, %r38, 4;
	add.s64 	%rd39, %rd37, %rd38;
	ld.global.f32 	%f62, [%rd39];
	mul.f32 	%f63, %f13, %f62;
	fma.rn.f32 	%f64, %f14, %f72, %f63;
	st.global.f32 	[%rd39], %f64;
	ret;

}


// ===== COMPILED SASS (sm_100) =====

	.target	sm_100

	.elftype	@"ET_EXEC"


//--------------------- .note.nv.tkinfo           --------------------------
	.section	.note.nv.tkinfo,"",@"SHT_NOTE"
	.sectionflags	@"SHF_NOTE_NV_TKINFO"
	.tkinfo
        /*0018*/ 	.word	0x00000002
        /*0030*/ 	.string	""
        /*0030*/ 	.string	"ptxas"
        /*0030*/ 	.string	"Cuda compilation tools, release 13.0, V13.0.88"
        /*0030*/ 	.string	"Build cuda_13.0.r13.0/compiler.36424714_0"
        /*0030*/ 	.string	"-arch sm_100 -m 64 "



//--------------------- .note.nv.cuinfo           --------------------------
	.section	.note.nv.cuinfo,"",@"SHT_NOTE"
	.sectionflags	@"SHF_NOTE_NV_CUINFO"
        /*0018*/ 	.short	0x0002
        /*001a*/ 	.short	0x0064
        /*001c*/ 	.short	0x0082
	.zero		2


//--------------------- .nv.info                  --------------------------
	.section	.nv.info,"",@"SHT_CUDA_INFO"
	.align	4


	//----- nvinfo : EIATTR_REGCOUNT
	.align		4
        /*0000*/ 	.byte	0x04, 0x2f
        /*0002*/ 	.short	(.L_1 - .L_0)
	.align		4
.L_0:
        /*0004*/ 	.word	index@(_Z6sgemm1iiifPfiS_ifS_i)
        /*0008*/ 	.word	0x00000020


	//----- nvinfo : EIATTR_FRAME_SIZE
	.align		4
.L_1:
        /*000c*/ 	.byte	0x04, 0x11
        /*000e*/ 	.short	(.L_3 - .L_2)
	.align		4
.L_2:
        /*0010*/ 	.word	index@(_Z6sgemm1iiifPfiS_ifS_i)
        /*0014*/ 	.word	0x00000000


	//----- nvinfo : EIATTR_MIN_STACK_SIZE
	.align		4
.L_3:
        /*0018*/ 	.byte	0x04, 0x12
        /*001a*/ 	.short	(.L_5 - .L_4)
	.align		4
.L_4:
        /*001c*/ 	.word	index@(_Z6sgemm1iiifPfiS_ifS_i)
        /*0020*/ 	.word	0x00000000
.L_5:


//--------------------- .nv.compat                --------------------------
	.section	.nv.compat,"",@"SHT_CUDA_COMPAT_INFO"
	.align	4
        /*0000*/ 	.byte	0x02, 0x09, 0x00, 0x00, 0x02, 0x02, 0x01, 0x00, 0x02, 0x05, 0x05, 0x00, 0x03, 0x07, 0x01, 0x01
        /*0010*/ 	.byte	0x02, 0x03, 0x00, 0x00, 0x02, 0x06, 0x01, 0x00, 0x04, 0x0b, 0x08, 0x00, 0x09, 0x00, 0x00, 0x00
        /*0020*/ 	.byte	0x00, 0x00, 0x00, 0x00


//--------------------- .nv.info._Z6sgemm1iiifPfiS_ifS_i --------------------------
	.section	.nv.info._Z6sgemm1iiifPfiS_ifS_i,"",@"SHT_CUDA_INFO"
	.sectionflags	@""
	.align	4


	//----- nvinfo : EIATTR_CUDA_API_VERSION
	.align		4
        /*0000*/ 	.byte	0x04, 0x37
        /*0002*/ 	.short	(.L_7 - .L_6)
.L_6:
        /*0004*/ 	.word	0x00000082


	//----- nvinfo : EIATTR_KPARAM_INFO
	.align		4
.L_7:
        /*0008*/ 	.byte	0x04, 0x17
        /*000a*/ 	.short	(.L_9 - .L_8)
.L_8:
        /*000c*/ 	.word	0x00000000
        /*0010*/ 	.short	0x000a
        /*0012*/ 	.short	0x0038
        /*0014*/ 	.byte	0x00, 0xf0, 0x11, 0x00


	//----- nvinfo : EIATTR_KPARAM_INFO
	.align		4
.L_9:
        /*0018*/ 	.byte	0x04, 0x17
        /*001a*/ 	.short	(.L_11 - .L_10)
.L_10:
        /*001c*/ 	.word	0x00000000
        /*0020*/ 	.short	0x0009
        /*0022*/ 	.short	0x0030
        /*0024*/ 	.byte	0x00, 0xf5, 0x21, 0x00


	//----- nvinfo : EIATTR_KPARAM_INFO
	.align		4
.L_11:
        /*0028*/ 	.byte	0x04, 0x17
        /*002a*/ 	.short	(.L_13 - .L_12)
.L_12:
        /*002c*/ 	.word	0x00000000
        /*0030*/ 	.short	0x0008
        /*0032*/ 	.short	0x002c
        /*0034*/ 	.byte	0x00, 0xf0, 0x11, 0x00


	//----- nvinfo : EIATTR_KPARAM_INFO
	.align		4
.L_13:
        /*0038*/ 	.byte	0x04, 0x17
        /*003a*/ 	.short	(.L_15 - .L_14)
.L_14:
        /*003c*/ 	.word	0x00000000
        /*0040*/ 	.short	0x0007
        /*0042*/ 	.short	0x0028
        /*0044*/ 	.byte	0x00, 0xf0, 0x11, 0x00


	//----- nvinfo : EIATTR_KPARAM_INFO
	.align		4
.L_15:
        /*0048*/ 	.byte	0x04, 0x17
        /*004a*/ 	.short	(.L_17 - .L_16)
.L_16:
        /*004c*/ 	.word	0x00000000
        /*0050*/ 	.short	0x0006
        /*0052*/ 	.short	0x0020
        /*0054*/ 	.byte	0x00, 0xf5, 0x21, 0x00


	//----- nvinfo : EIATTR_KPARAM_INFO
	.align		4
.L_17:
        /*0058*/ 	.byte	0x04, 0x17
        /*005a*/ 	.short	(.L_19 - .L_18)
.L_18:
        /*005c*/ 	.word	0x00000000
        /*0060*/ 	.short	0x0005
        /*0062*/ 	.short	0x0018
        /*0064*/ 	.byte	0x00, 0xf0, 0x11, 0x00


	//----- nvinfo : EIATTR_KPARAM_INFO
	.align		4
.L_19:
        /*0068*/ 	.byte	0x04, 0x17
        /*006a*/ 	.short	(.L_21 - .L_20)
.L_20:
        /*006c*/ 	.word	0x00000000
        /*0070*/ 	.short	0x0004
        /*0072*/ 	.short	0x0010
        /*0074*/ 	.byte	0x00, 0xf5, 0x21, 0x00


	//----- nvinfo : EIATTR_KPARAM_INFO
	.align		4
.L_21:
        /*0078*/ 	.byte	0x04, 0x17
        /*007a*/ 	.short	(.L_23 - .L_22)
.L_22:
        /*007c*/ 	.word	0x00000000
        /*0080*/ 	.short	0x0003
        /*0082*/ 	.short	0x000c
        /*0084*/ 	.byte	0x00, 0xf0, 0x11, 0x00


	//----- nvinfo : EIATTR_KPARAM_INFO
	.align		4
.L_23:
        /*0088*/ 	.byte	0x04, 0x17
        /*008a*/ 	.short	(.L_25 - .L_24)
.L_24:
        /*008c*/ 	.word	0x00000000
        /*0090*/ 	.short	0x0002
        /*0092*/ 	.short	0x0008
        /*0094*/ 	.byte	0x00, 0xf0, 0x11, 0x00


	//----- nvinfo : EIATTR_KPARAM_INFO
	.align		4
.L_25:
        /*0098*/ 	.byte	0x04, 0x17
        /*009a*/ 	.short	(.L_27 - .L_26)
.L_26:
        /*009c*/ 	.word	0x00000000
        /*00a0*/ 	.short	0x0001
        /*00a2*/ 	.short	0x0004
        /*00a4*/ 	.byte	0x00, 0xf0, 0x11, 0x00


	//----- nvinfo : EIATTR_KPARAM_INFO
	.align		4
.L_27:
        /*00a8*/ 	.byte	0x04, 0x17
        /*00aa*/ 	.short	(.L_29 - .L_28)
.L_28:
        /*00ac*/ 	.word	0x00000000
        /*00b0*/ 	.short	0x0000
        /*00b2*/ 	.short	0x0000
        /*00b4*/ 	.byte	0x00, 0xf0, 0x11, 0x00


	//----- nvinfo : EIATTR_SPARSE_MMA_MASK
	.align		4
.L_29:
        /*00b8*/ 	.byte	0x03, 0x50
        /*00ba*/ 	.short	0x0000


	//----- nvinfo : EIATTR_MAXREG_COUNT
	.align		4
        /*00bc*/ 	.byte	0x03, 0x1b
        /*00be*/ 	.short	0x00ff


	//----- nvinfo : EIATTR_MERCURY_ISA_VERSION
	.align		4
        /*00c0*/ 	.byte	0x03, 0x5f
        /*00c2*/ 	.short	0x0101


	//----- nvinfo : EIATTR_VRC_CTA_INIT_COUNT
	.align		4
        /*00c4*/ 	.byte	0x02, 0x4a
	.zero		1
	.zero		1


	//----- nvinfo : EIATTR_EXIT_INSTR_OFFSETS
	.align		4
        /*00c8*/ 	.byte	0x04, 0x1c
        /*00ca*/ 	.short	(.L_31 - .L_30)


	//   ....[0]....
.L_30:
        /*00cc*/ 	.word	0x000008b0


	//----- nvinfo : EIATTR_CBANK_PARAM_SIZE
	.align		4
.L_31:
        /*00d0*/ 	.byte	0x03, 0x19
        /*00d2*/ 	.short	0x003c


	//----- nvinfo : EIATTR_PARAM_CBANK
	.align		4
        /*00d4*/ 	.byte	0x04, 0x0a
        /*00d6*/ 	.short	(.L_33 - .L_32)
	.align		4
.L_32:
        /*00d8*/ 	.word	index@(.nv.constant0._Z6sgemm1iiifPfiS_ifS_i)
        /*00dc*/ 	.short	0x0380
        /*00de*/ 	.short	0x003c


	//----- nvinfo : EIATTR_SW_WAR
	.align		4
.L_33:
        /*00e0*/ 	.byte	0x04, 0x36
        /*00e2*/ 	.short	(.L_35 - .L_34)
.L_34:
        /*00e4*/ 	.word	0x00000008
.L_35:


//--------------------- .nv.callgraph             --------------------------
	.section	.nv.callgraph,"",@"SHT_CUDA_CALLGRAPH"
	.align	4
	.sectionentsize	8
	.align		4
        /*0000*/ 	.word	0x00000000
	.align		4
        /*0004*/ 	.word	0xffffffff
	.align		4
        /*0008*/ 	.word	0x00000000
	.align		4
        /*000c*/ 	.word	0xfffffffe
	.align		4
        /*0010*/ 	.word	0x00000000
	.align		4
        /*0014*/ 	.word	0xfffffffd
	.align		4
        /*0018*/ 	.word	0x00000000
	.align		4
        /*001c*/ 	.word	0xfffffffc


//--------------------- .text._Z6sgemm1iiifPfiS_ifS_i --------------------------
	.section	.text._Z6sgemm1iiifPfiS_ifS_i,"ax",@progbits
	.align	128
        .global         _Z6sgemm1iiifPfiS_ifS_i
        .type           _Z6sgemm1iiifPfiS_ifS_i,@function
        .size           _Z6sgemm1iiifPfiS_ifS_i,(.L_x_5 - _Z6sgemm1iiifPfiS_ifS_i)
        .other          _Z6sgemm1iiifPfiS_ifS_i,@"STO_CUDA_ENTRY STV_DEFAULT"
_Z6sgemm1iiifPfiS_ifS_i:
.text._Z6sgemm1iiifPfiS_ifS_i:
[----:B------:R-:W-:Y:S08]  /*0000*/  LDC R1, c[0x0][0x37c] ;  /* 0x0000df00ff017b82 */ /* 0x000ff00000000800 */
[----:B------:R-:W0:Y:S01]  /*0010*/  LDC R0, c[0x0][0x388] ;  /* 0x0000e200ff007b82 */ /* 0x000e220000000800 */
[----:B------:R-:W1:Y:S01]  /*0020*/  S2R R3, SR_TID.X ;  /* 0x0000000000037919 */ /* 0x000e620000002100 */
[----:B------:R-:W2:Y:S01]  /*0030*/  LDCU.64 UR6, c[0x0][0x358] ;  /* 0x00006b00ff0677ac */ /* 0x000ea20008000a00 */
[----:B------:R-:W-:Y:S01]  /*0040*/  HFMA2 R25, -RZ, RZ, 0, 0 ;  /* 0x00000000ff197431 */ /* 0x000fe200000001ff */
[----:B------:R-:W3:Y:S04]  /*0050*/  S2R R2, SR_TID.Y ;  /* 0x0000000000027919 */ /* 0x000ee80000002200 */
[----:B------:R-:W1:Y:S08]  /*0060*/  LDC R14, c[0x0][0x360] ;  /* 0x0000d800ff0e7b82 */ /* 0x000e700000000800 */
[----:B------:R-:W1:Y:S08]  /*0070*/  S2UR UR4, SR_CTAID.X ;  /* 0x00000000000479c3 */ /* 0x000e700000002500 */
[----:B------:R-:W3:Y:S01]  /*0080*/  S2UR UR5, SR_CTAID.Y ;  /* 0x00000000000579c3 */ /* 0x000ee20000002600 */
[----:B0-----:R-:W-:-:S07]  /*0090*/  ISETP.GE.AND P0, PT, R0, 0x1, PT ;  /* 0x000000010000780c */ /* 0x001fce0003f06270 */
[----:B------:R-:W3:Y:S01]  /*00a0*/  LDC R15, c[0x0][0x364] ;  /* 0x0000d900ff0f7b82 */ /* 0x000ee20000000800 */
[----:B-1----:R-:W-:Y:S02]  /*00b0*/  IMAD R14, R14, UR4, R3 ;  /* 0x000000040e0e7c24 */ /* 0x002fe4000f8e0203 */
[----:B---3--:R-:W-:-:S03]  /*00c0*/  IMAD R15, R15, UR5, R2 ;  /* 0x000000050f0f7c24 */ /* 0x008fc6000f8e0202 */
[----:B--2---:R-:W-:Y:S05]  /*00d0*/  @!P0 BRA `(.L_x_0) ;  /* 0x0000000400cc8947 */ /* 0x004fea0003800000 */
[----:B------:R-:W0:Y:S01]  /*00e0*/  LDCU UR4, c[0x0][0x398] ;  /* 0x00007300ff0477ac */ /* 0x000e220008000800 */
[C---:B------:R-:W-:Y:S02]  /*00f0*/  ISETP.GE.U32.AND P1, PT, R0.reuse, 0x8, PT ;  /* 0x000000080000780c */ /* 0x040fe40003f26070 */
[----:B------:R-:W-:Y:S02]  /*0100*/  LOP3.LUT R24, R0, 0x7, RZ, 0xc0, !PT ;  /* 0x0000000700187812 */ /* 0x000fe400078ec0ff */
[----:B------:R-:W-:Y:S02]  /*0110*/  MOV R25, RZ ;  /* 0x000000ff00197202 */ /* 0x000fe40000000f00 */
[----:B------:R-:W-:Y:S02]  /*0120*/  ISETP.NE.AND P0, PT, R24, RZ, PT ;  /* 0x000000ff1800720c */ /* 0x000fe40003f05270 */
[----:B------:R-:W-:Y:S01]  /*0130*/  MOV R18, RZ ;  /* 0x000000ff00127202 */ /* 0x000fe20000000f00 */
[----:B0-----:R-:W-:-:S04]  /*0140*/  IMAD R17, R14, UR4, RZ ;  /* 0x000000040e117c24 */ /* 0x001fc8000f8e02ff */
[----:B------:R-:W-:Y:S06]  /*0150*/  @!P1 BRA `(.L_x_1) ;  /* 0x0000000000c89947 */ /* 0x000fec0003800000 */
[----:B------:R-:W0:Y:S01]  /*0160*/  LDCU.64 UR4, c[0x0][0x390] ;  /* 0x00007200ff0477ac */ /* 0x000e220008000a00 */
[----:B------:R-:W-:Y:S02]  /*0170*/  LOP3.LUT R18, R0, 0x7ffffff8, RZ, 0xc0, !PT ;  /* 0x7ffffff800127812 */ /* 0x000fe400078ec0ff */
[----:B------:R-:W-:Y:S02]  /*0180*/  MOV R25, RZ ;  /* 0x000000ff00197202 */ /* 0x000fe40000000f00 */
[----:B------:R-:W-:Y:S02]  /*0190*/  MOV R16, R17 ;  /* 0x0000001100107202 */ /* 0x000fe40000000f00 */
[----:B------:R-:W-:Y:S02]  /*01a0*/  MOV R20, R15 ;  /* 0x0000000f00147202 */ /* 0x000fe40000000f00 */
[----:B------:R-:W-:Y:S01]  /*01b0*/  IADD3 R19, PT, PT, -R18, RZ, RZ ;  /* 0x000000ff12137210 */ /* 0x000fe20007ffe1ff */
[----:B0-----:R-:W-:-:S04]  /*01c0*/  UIADD3 UR4, UP0, UPT, UR4, 0x10, URZ ;  /* 0x0000001004047890 */ /* 0x001fc8000ff1e0ff */
[----:B------:R-:W-:-:S12]  /*01d0*/  UIADD3.X UR5, UPT, UPT, URZ, UR5, URZ, UP0, !UPT ;  /* 0x00000005ff057290 */ /* 0x000fd800087fe4ff */
.L_x_2:
[----:B------:R-:W0:Y:S01]  /*01e0*/  LDC.64 R10, c[0x0][0x3a0] ;  /* 0x0000e800ff0a7b82 */ /* 0x000e220000000a00 */
[----:B------:R-:W-:Y:S02]  /*01f0*/  MOV R2, UR4 ;  /* 0x0000000400027c02 */ /* 0x000fe40008000f00 */
[----:B------:R-:W-:-:S03]  /*0200*/  MOV R3, UR5 ;  /* 0x0000000500037c02 */ /* 0x000fc60008000f00 */
[----:B------:R-:W-:Y:S02]  /*0210*/  IMAD.WIDE R2, R16, 0x4, R2 ;  /* 0x0000000410027825 */ /* 0x000fe400078e0202 */
[----:B------:R-:W1:Y:S03]  /*0220*/  LDC R23, c[0x0][0x3a8] ;  /* 0x0000ea00ff177b82 */ /* 0x000e660000000800 */
[----:B------:R-:W2:Y:S04]  /*0230*/  LDG.E R26, desc[UR6][R2.64+-0x10] ;  /* 0xfffff006021a7981 */ /* 0x000ea8000c1e1900 */
[----:B------:R-:W3:Y:S04]  /*0240*/  LDG.E R22, desc[UR6][R2.64+-0xc] ;  /* 0xfffff40602167981 */ /* 0x000ee8000c1e1900 */
[----:B------:R-:W4:Y:S01]  /*0250*/  LDG.E R27, desc[UR6][R2.64+-0x8] ;  /* 0xfffff806021b7981 */ /* 0x000f22000c1e1900 */
[----:B0-----:R-:W-:-:S05]  /*0260*/  IMAD.WIDE R10, R20, 0x4, R10 ;  /* 0x00000004140a7825 */ /* 0x001fca00078e020a */
[----:B------:R0:W2:Y:S01]  /*0270*/  LDG.E R28, desc[UR6][R10.64] ;  /* 0x000000060a1c7981 */ /* 0x0000a2000c1e1900 */
[----:B-1----:R-:W-:-:S05]  /*0280*/  IMAD.WIDE R12, R23, 0x4, R10 ;  /* 0x00000004170c7825 */ /* 0x002fca00078e020a */
[----:B------:R1:W3:Y:S01]  /*0290*/  LDG.E R21, desc[UR6][R12.64] ;  /* 0x000000060c157981 */ /* 0x0002e2000c1e1900 */
[----:B------:R-:W-:-:S04]  /*02a0*/  IMAD.WIDE R8, R23, 0x4, R12 ;  /* 0x0000000417087825 */ /* 0x000fc800078e020c */
[C---:B------:R-:W-:Y:S02]  /*02b0*/  IMAD.WIDE R6, R23.reuse, 0x4, R8 ;  /* 0x0000000417067825 */ /* 0x040fe400078e0208 */
[----:B------:R-:W4:Y:S02]  /*02c0*/  LDG.E R8, desc[UR6][R8.64] ;  /* 0x0000000608087981 */ /* 0x000f24000c1e1900 */
[C---:B------:R-:W-:Y:S02]  /*02d0*/  IMAD.WIDE R4, R23.reuse, 0x4, R6 ;  /* 0x0000000417047825 */ /* 0x040fe400078e0206 */
[----:B------:R5:W4:Y:S02]  /*02e0*/  LDG.E R29, desc[UR6][R6.64] ;  /* 0x00000006061d7981 */ /* 0x000b24000c1e1900 */
[C---:B0-----:R-:W-:Y:S02]  /*02f0*/  IMAD.WIDE R10, R23.reuse, 0x4, R4 ;  /* 0x00000004170a7825 */ /* 0x041fe400078e0204 */
[----:B------:R-:W4:Y:S04]  /*0300*/  LDG.E R9, desc[UR6][R2.64+0x8] ;  /* 0x0000080602097981 */ /* 0x000f28000c1e1900 */
[----:B------:R-:W4:Y:S01]  /*0310*/  LDG.E R5, desc[UR6][R4.64] ;  /* 0x0000000604057981 */ /* 0x000f22000c1e1900 */
[----:B-1----:R-:W-:-:S03]  /*0320*/  IMAD.WIDE R12, R23, 0x4, R10 ;  /* 0x00000004170c7825 */ /* 0x002fc600078e020a */
[----:B------:R-:W4:Y:S01]  /*0330*/  LDG.E R4, desc[UR6][R2.64] ;  /* 0x0000000602047981 */ /* 0x000f22000c1e1900 */
[----:B-----5:R-:W-:-:S06]  /*0340*/  IMAD.WIDE R6, R23, 0x4, R12 ;  /* 0x0000000417067825 */ /* 0x020fcc00078e020c */
[----:B------:R-:W5:Y:S01]  /*0350*/  LDG.E R7, desc[UR6][R6.64] ;  /* 0x0000000606077981 */ /* 0x000f62000c1e1900 */
[----:B--2---:R-:W-:-:S03]  /*0360*/  FFMA R25, R26, R28, R25 ;  /* 0x0000001c1a197223 */ /* 0x004fc60000000019 */
[----:B------:R-:W2:Y:S04]  /*0370*/  LDG.E R26, desc[UR6][R2.64+-0x4] ;  /* 0xfffffc06021a7981 */ /* 0x000ea8000c1e1900 */
[----:B------:R-:W5:Y:S04]  /*0380*/  LDG.E R28, desc[UR6][R10.64] ;  /* 0x000000060a1c7981 */ /* 0x000f68000c1e1900 */
[----:B------:R-:W5:Y:S04]  /*0390*/  LDG.E R11, desc[UR6][R2.64+0x4] ;  /* 0x00000406020b7981 */ /* 0x000f68000c1e1900 */
[----:B------:R-:W5:Y:S04]  /*03a0*/  LDG.E R10, desc[UR6][R2.64+0xc] ;  /* 0x00000c06020a7981 */ /* 0x000f68000c1e1900 */
[----:B------:R-:W5:Y:S01]  /*03b0*/  LDG.E R2, desc[UR6][R12.64] ;  /* 0x000000060c027981 */ /* 0x000f62000c1e1900 */
[----:B---3--:R-:W-:Y:S01]  /*03c0*/  FFMA R22, R22, R21, R25 ;  /* 0x0000001516167223 */ /* 0x008fe20000000019 */
[----:B------:R-:W-:-:S03]  /*03d0*/  IADD3 R19, PT, PT, R19, 0x8, RZ ;  /* 0x0000000813137810 */ /* 0x000fc60007ffe0ff */
[----:B----4-:R-:W-:Y:S01]  /*03e0*/  FFMA R27, R27, R8, R22 ;  /* 0x000000081b1b7223 */ /* 0x010fe20000000016 */
[----:B------:R-:W-:Y:S02]  /*03f0*/  ISETP.NE.AND P1, PT, R19, RZ, PT ;  /* 0x000000ff1300720c */ /* 0x000fe40003f25270 */
[----:B------:R-:W-:Y:S02]  /*0400*/  LEA R20, R23, R20, 0x3 ;  /* 0x0000001417147211 */ /* 0x000fe400078e18ff */
[----:B------:R-:W-:Y:S01]  /*0410*/  IADD3 R16, PT, PT, R16, 0x8, RZ ;  /* 0x0000000810107810 */ /* 0x000fe20007ffe0ff */
[----:B--2---:R-:W-:-:S04]  /*0420*/  FFMA R27, R26, R29, R27 ;  /* 0x0000001d1a1b7223 */ /* 0x004fc8000000001b */
[----:B------:R-:W-:-:S04]  /*0430*/  FFMA R4, R4, R5, R27 ;  /* 0x0000000504047223 */ /* 0x000fc8000000001b */
[----:B-----5:R-:W-:-:S04]  /*0440*/  FFMA R4, R11, R28, R4 ;  /* 0x0000001c0b047223 */ /* 0x020fc80000000004 */
[----:B------:R-:W-:-:S04]  /*0450*/  FFMA R9, R9, R2, R4 ;  /* 0x0000000209097223 */ /* 0x000fc80000000004 */
[----:B------:R-:W-:Y:S01]  /*0460*/  FFMA R25, R10, R7, R9 ;  /* 0x000000070a197223 */ /* 0x000fe20000000009 */
[----:B------:R-:W-:Y:S06]  /*0470*/  @P1 BRA `(.L_x_2) ;  /* 0xfffffffc00581947 */ /* 0x000fec000383ffff */
.L_x_1:
[----:B------:R-:W-:Y:S05]  /*0480*/  @!P0 BRA `(.L_x_0) ;  /* 0x0000000000e08947 */ /* 0x000fea0003800000 */
[----:B------:R-:W-:Y:S02]  /*0490*/  ISETP.GE.U32.AND P0, PT, R24, 0x4, PT ;  /* 0x000000041800780c */ /* 0x000fe40003f06070 */
[----:B------:R-:W-:-:S04]  /*04a0*/  LOP3.LUT R16, R0, 0x3, RZ, 0xc0, !PT ;  /* 0x0000000300107812 */ /* 0x000fc800078ec0ff */
[----:B------:R-:W-:-:S07]  /*04b0*/  ISETP.NE.AND P1, PT, R16, RZ, PT ;  /* 0x000000ff1000720c */ /* 0x000fce0003f25270 */
[----:B------:R-:W-:Y:S06]  /*04c0*/  @!P0 BRA `(.L_x_3) ;  /* 0x00000000005c8947 */ /* 0x000fec0003800000 */
[----:B------:R-:W0:Y:S01]  /*04d0*/  LDC R19, c[0x0][0x3a8] ;  /* 0x0000ea00ff137b82 */ /* 0x000e220000000800 */
[----:B------:R-:W-:-:S07]  /*04e0*/  IADD3 R5, PT, PT, R17, R18, RZ ;  /* 0x0000001211057210 */ /* 0x000fce0007ffe0ff */
[----:B------:R-:W1:Y:S08]  /*04f0*/  LDC.64 R8, c[0x0][0x3a0] ;  /* 0x0000e800ff087b82 */ /* 0x000e700000000a00 */
[----:B------:R-:W2:Y:S01]  /*0500*/  LDC.64 R2, c[0x0][0x390] ;  /* 0x0000e400ff027b82 */ /* 0x000ea20000000a00 */
[----:B0-----:R-:W-:-:S04]  /*0510*/  IMAD R7, R18, R19, R15 ;  /* 0x0000001312077224 */ /* 0x001fc800078e020f */
[----:B-1----:R-:W-:-:S04]  /*0520*/  IMAD.WIDE R8, R7, 0x4, R8 ;  /* 0x0000000407087825 */ /* 0x002fc800078e0208 */
[----:B------:R-:W-:Y:S02]  /*0530*/  IMAD.WIDE R10, R19, 0x4, R8 ;  /* 0x00000004130a7825 */ /* 0x000fe400078e0208 */
[----:B------:R-:W3:Y:S02]  /*0540*/  LDG.E R8, desc[UR6][R8.64] ;  /* 0x0000000608087981 */ /* 0x000ee4000c1e1900 */
[----:B--2---:R-:W-:-:S04]  /*0550*/  IMAD.WIDE R2, R5, 0x4, R2 ;  /* 0x0000000405027825 */ /* 0x004fc800078e0202 */
[C---:B------:R-:W-:Y:S01]  /*0560*/  IMAD.WIDE R4, R19.reuse, 0x4, R10 ;  /* 0x0000000413047825 */ /* 0x040fe200078e020a */
[----:B------:R-:W3:Y:S04]  /*0570*/  LDG.E R12, desc[UR6][R2.64] ;  /* 0x00000006020c7981 */ /* 0x000ee8000c1e1900 */
[----:B------:R-:W2:Y:S01]  /*0580*/  LDG.E R10, desc[UR6][R10.64] ;  /* 0x000000060a0a7981 */ /* 0x000ea2000c1e1900 */
[----:B------:R-:W-:-:S03]  /*0590*/  IMAD.WIDE R6, R19, 0x4, R4 ;  /* 0x0000000413067825 */ /* 0x000fc600078e0204 */
[----:B------:R-:W2:Y:S04]  /*05a0*/  LDG.E R13, desc[UR6][R2.64+0x4] ;  /* 0x00000406020d7981 */ /* 0x000ea8000c1e1900 */
[----:B------:R-:W4:Y:S04]  /*05b0*/  LDG.E R20, desc[UR6][R4.64] ;  /* 0x0000000604147981 */ /* 0x000f28000c1e1900 */
[----:B------:R-:W4:Y:S04]  /*05c0*/  LDG.E R19, desc[UR6][R2.64+0x8] ;  /* 0x0000080602137981 */ /* 0x000f28000c1e1900 */
[----:B------:R-:W5:Y:S04]  /*05d0*/  LDG.E R21, desc[UR6][R2.64+0xc] ;  /* 0x00000c0602157981 */ /* 0x000f68000c1e1900 */
[----:B------:R-:W5:Y:S01]  /*05e0*/  LDG.E R6, desc[UR6][R6.64] ;  /* 0x0000000606067981 */ /* 0x000f62000c1e1900 */
[----:B------:R-:W-:Y:S01]  /*05f0*/  IADD3 R18, PT, PT, R18, 0x4, RZ ;  /* 0x0000000412127810 */ /* 0x000fe20007ffe0ff */
[----:B---3--:R-:W-:-:S04]  /*0600*/  FFMA R12, R12, R8, R25 ;  /* 0x000000080c0c7223 */ /* 0x008fc80000000019 */
[----:B--2---:R-:W-:-:S04]  /*0610*/  FFMA R12, R13, R10, R12 ;  /* 0x0000000a0d0c7223 */ /* 0x004fc8000000000c */
[----:B----4-:R-:W-:-:S04]  /*0620*/  FFMA R12, R19, R20, R12 ;  /* 0x00000014130c7223 */ /* 0x010fc8000000000c */
[----:B-----5:R-:W-:-:S07]  /*0630*/  FFMA R25, R21, R6, R12 ;  /* 0x0000000615197223 */ /* 0x020fce000000000c */
.L_x_3:
[----:B------:R-:W-:Y:S05]  /*0640*/  @!P1 BRA `(.L_x_0) ;  /* 0x0000000000709947 */ /* 0x000fea0003800000 */
[----:B------:R-:W-:Y:S02]  /*0650*/  ISETP.NE.AND P0, PT, R16, 0x1, PT ;  /* 0x000000011000780c */ /* 0x000fe40003f05270 */
[----:B------:R-:W-:-:S04]  /*0660*/  LOP3.LUT R0, R0, 0x1, RZ, 0xc0, !PT ;  /* 0x0000000100007812 */ /* 0x000fc800078ec0ff */
[----:B------:R-:W-:-:S07]  /*0670*/  ISETP.NE.U32.AND P1, PT, R0, 0x1, PT ;  /* 0x000000010000780c */ /* 0x000fce0003f25070 */
[----:B------:R-:W0:Y:S01]  /*0680*/  @P0 LDC R13, c[0x0][0x3a8] ;  /* 0x0000ea00ff0d0b82 */ /* 0x000e220000000800 */
[----:B------:R-:W-:-:S07]  /*0690*/  @P0 IADD3 R9, PT, PT, R17, R18, RZ ;  /* 0x0000001211090210 */ /* 0x000fce0007ffe0ff */
[----:B------:R-:W1:Y:S08]  /*06a0*/  @P0 LDC.64 R10, c[0x0][0x3a0] ;  /* 0x0000e800ff0a0b82 */ /* 0x000e700000000a00 */
[----:B------:R-:W2:Y:S08]  /*06b0*/  @P0 LDC.64 R6, c[0x0][0x390] ;  /* 0x0000e400ff060b82 */ /* 0x000eb00000000a00 */
[----:B------:R-:W3:Y:S01]  /*06c0*/  @!P1 LDC R0, c[0x0][0x3a8] ;  /* 0x0000ea00ff009b82 */ /* 0x000ee20000000800 */
[C---:B0-----:R-:W-:Y:S01]  /*06d0*/  @P0 IMAD R19, R18.reuse, R13, R15 ;  /* 0x0000000d12130224 */ /* 0x041fe200078e020f */
[----:B------:R-:W-:-:S04]  /*06e0*/  @P0 IADD3 R18, PT, PT, R18, 0x2, RZ ;  /* 0x0000000212120810 */ /* 0x000fc80007ffe0ff */
[----:B------:R-:W-:Y:S02]  /*06f0*/  @!P1 IADD3 R17, PT, PT, R17, R18, RZ ;  /* 0x0000001211119210 */ /* 0x000fe40007ffe0ff */
[----:B------:R-:W0:Y:S01]  /*0700*/  @!P1 LDC.64 R4, c[0x0][0x390] ;  /* 0x0000e400ff049b82 */ /* 0x000e220000000a00 */
[----:B-1----:R-:W-:-:S05]  /*0710*/  @P0 IMAD.WIDE R10, R19, 0x4, R10 ;  /* 0x00000004130a0825 */ /* 0x002fca00078e020a */
[----:B------:R-:W4:Y:S02]  /*0720*/  @P0 LDG.E R12, desc[UR6][R10.64] ;  /* 0x000000060a0c0981 */ /* 0x000f24000c1e1900 */
[----:B------:R-:W1:Y:S01]  /*0730*/  @!P1 LDC.64 R2, c[0x0][0x3a0] ;  /* 0x0000e800ff029b82 */ /* 0x000e620000000a00 */
[----:B--2---:R-:W-:-:S04]  /*0740*/  @P0 IMAD.WIDE R6, R9, 0x4, R6 ;  /* 0x0000000409060825 */ /* 0x004fc800078e0206 */
[----:B------:R-:W-:Y:S01]  /*0750*/  @P0 IMAD.WIDE R8, R13, 0x4, R10 ;  /* 0x000000040d080825 */ /* 0x000fe200078e020a */
[----:B------:R-:W2:Y:S03]  /*0760*/  @P0 LDG.E R19, desc[UR6][R6.64+0x4] ;  /* 0x0000040606130981 */ /* 0x000ea6000c1e1900 */
[----:B---3--:R-:W-:Y:S02]  /*0770*/  @!P1 IMAD R13, R18, R0, R15 ;  /* 0x00000000120d9224 */ /* 0x008fe400078e020f */
[----:B------:R-:W4:Y:S04]  /*0780*/  @P0 LDG.E R0, desc[UR6][R6.64] ;  /* 0x0000000606000981 */ /* 0x000f28000c1e1900 */
[----:B------:R-:W2:Y:S01]  /*0790*/  @P0 LDG.E R8, desc[UR6][R8.64] ;  /* 0x0000000608080981 */ /* 0x000ea2000c1e1900 */
[----:B0-----:R-:W-:-:S06]  /*07a0*/  @!P1 IMAD.WIDE R4, R17, 0x4, R4 ;  /* 0x0000000411049825 */ /* 0x001fcc00078e0204 */
[----:B------:R-:W3:Y:S01]  /*07b0*/  @!P1 LDG.E R4, desc[UR6][R4.64] ;  /* 0x0000000604049981 */ /* 0x000ee2000c1e1900 */
[----:B-1----:R-:W-:-:S06]  /*07c0*/  @!P1 IMAD.WIDE R2, R13, 0x4, R2 ;  /* 0x000000040d029825 */ /* 0x002fcc00078e0202 */
[----:B------:R-:W3:Y:S01]  /*07d0*/  @!P1 LDG.E R2, desc[UR6][R2.64] ;  /* 0x0000000602029981 */ /* 0x000ee2000c1e1900 */
[----:B----4-:R-:W-:-:S04]  /*07e0*/  @P0 FFMA R0, R0, R12, R25 ;  /* 0x0000000c00000223 */ /* 0x010fc80000000019 */
[----:B--2---:R-:W-:-:S04]  /*07f0*/  @P0 FFMA R25, R19, R8, R0 ;  /* 0x0000000813190223 */ /* 0x004fc80000000000 */
[----:B---3--:R-:W-:-:S07]  /*0800*/  @!P1 FFMA R25, R4, R2, R25 ;  /* 0x0000000204199223 */ /* 0x008fce0000000019 */
.L_x_0:
[----:B------:R-:W0:Y:S01]  /*0810*/  LDC.64 R2, c[0x0][0x3b0] ;  /* 0x0000ec00ff027b82 */ /* 0x000e220000000a00 */
[----:B------:R-:W1:Y:S01]  /*0820*/  LDCU UR4, c[0x0][0x3b8] ;  /* 0x00007700ff0477ac */ /* 0x000e620008000800 */
[----:B------:R-:W2:Y:S01]  /*0830*/  LDCU UR5, c[0x0][0x3ac] ;  /* 0x00007580ff0577ac */ /* 0x000ea20008000800 */
[----:B-1----:R-:W-:Y:S01]  /*0840*/  IMAD R15, R14, UR4, R15 ;  /* 0x000000040e0f7c24 */ /* 0x002fe2000f8e020f */
[----:B------:R-:W1:Y:S03]  /*0850*/  LDCU UR4, c[0x0][0x38c] ;  /* 0x00007180ff0477ac */ /* 0x000e660008000800 */
[----:B0-----:R-:W-:-:S05]  /*0860*/  IMAD.WIDE R2, R15, 0x4, R2 ;  /* 0x000000040f027825 */ /* 0x001fca00078e0202 */
[----:B------:R-:W1:Y:S02]  /*0870*/  LDG.E R0, desc[UR6][R2.64] ;  /* 0x0000000602007981 */ /* 0x000e64000c1e1900 */
[----:B-1----:R-:W-:-:S04]  /*0880*/  FMUL R0, R0, UR4 ;  /* 0x0000000400007c20 */ /* 0x002fc80008400000 */
[----:B--2---:R-:W-:-:S05]  /*0890*/  FFMA R25, R25, UR5, R0 ;  /* 0x0000000519197c23 */ /* 0x004fca0008000000 */
[----:B------:R-:W-:Y:S01]  /*08a0*/  STG.E desc[UR6][R2.64], R25 ;  /* 0x0000001902007986 */ /* 0x000fe2000c101906 */
[----:B------:R-:W-:Y:S05]  /*08b0*/  EXIT ;  /* 0x000000000000794d */ /* 0x000fea0003800000 */
.L_x_4:
[----:B------:R-:W-:-:S00]  /*08c0*/  BRA `(.L_x_4) ;  /* 0xfffffffc00fc7947 */ /* 0x000fc0000383ffff */
[----:B------:R-:W-:-:S00]  /*08d0*/  NOP ;  /* 0x0000000000007918 */ /* 0x000fc00000000000 */
        /* <DEDUP_REMOVED lines=10> */
.L_x_5:


//--------------------- .nv.shared.reserved.0     --------------------------
	.section	.nv.shared.reserved.0,"aw",@nobits
	.weak		__nv_reservedSMEM_offset_0_alias
	.size		__nv_reservedSMEM_offset_0_alias, 0, 64
	.other		__nv_reservedSMEM_offset_0_alias,@"STO_CUDA_RESERVED_SHARED STV_DEFAULT"
__nv_reservedSMEM_offset_0_alias:
	.zero		0
	.zero		64


//--------------------- .nv.constant0._Z6sgemm1iiifPfiS_ifS_i --------------------------
	.section	.nv.constant0._Z6sgemm1iiifPfiS_ifS_i,"a",@progbits
	.sectionflags	@""
	.align	4
.nv.constant0._Z6sgemm1iiifPfiS_ifS_i:
	.zero		956


//--------------------- SYMBOLS --------------------------

	.type		.nv.reservedSmem.offset0,@object
	.size		.nv.reservedSmem.offset0,0x4
